//
// Generated by NVIDIA NVVM Compiler
//
// Compiler Build ID: CL-36424714
// Cuda compilation tools, release 13.0, V13.0.88
// Based on NVVM 20.0.0
//

.version 9.0
.target sm_100
.address_size 64

	// .globl	PYCUDA_ROPE_KERNEL

.visible .entry PYCUDA_ROPE_KERNEL(
	.param .u64 .ptr .align 1 PYCUDA_ROPE_KERNEL_param_0,
	.param .u64 .ptr .align 1 PYCUDA_ROPE_KERNEL_param_1,
	.param .u64 .ptr .align 1 PYCUDA_ROPE_KERNEL_param_2,
	.param .u64 .ptr .align 1 PYCUDA_ROPE_KERNEL_param_3,
	.param .u32 PYCUDA_ROPE_KERNEL_param_4,
	.param .u32 PYCUDA_ROPE_KERNEL_param_5,
	.param .u32 PYCUDA_ROPE_KERNEL_param_6,
	.param .u32 PYCUDA_ROPE_KERNEL_param_7
)
{
	.reg .pred 	%p<4>;
	.reg .b16 	%rs<9>;
	.reg .b32 	%r<31>;
	.reg .b32 	%f<37>;
	.reg .b64 	%rd<27>;

	ld.param.u64 	%rd10, [PYCUDA_ROPE_KERNEL_param_0];
	ld.param.u64 	%rd11, [PYCUDA_ROPE_KERNEL_param_1];
	ld.param.u64 	%rd12, [PYCUDA_ROPE_KERNEL_param_2];
	ld.param.u64 	%rd13, [PYCUDA_ROPE_KERNEL_param_3];
	ld.param.u32 	%r6, [PYCUDA_ROPE_KERNEL_param_4];
	ld.param.u32 	%r7, [PYCUDA_ROPE_KERNEL_param_5];
	ld.param.u32 	%r8, [PYCUDA_ROPE_KERNEL_param_6];
	ld.param.u32 	%r9, [PYCUDA_ROPE_KERNEL_param_7];
	mov.u32 	%r10, %ctaid.x;
	mov.u32 	%r11, %ntid.y;
	mov.u32 	%r12, %tid.y;
	mad.lo.s32 	%r1, %r10, %r11, %r12;
	setp.ge.s32 	%p1, %r1, %r7;
	@%p1 bra 	$L__BB0_4;
	cvta.to.global.u64 	%rd14, %rd12;
	mul.wide.s32 	%rd15, %r1, 8;
	add.s64 	%rd16, %rd14, %rd15;
	ld.global.u32 	%r13, [%rd16];
	mov.u32 	%r14, %ctaid.y;
	mov.u32 	%r15, %tid.x;
	mul.lo.s32 	%r16, %r9, %r15;
	mad.lo.s32 	%r17, %r7, %r14, %r1;
	mul.lo.s32 	%r18, %r9, %r8;
	mad.lo.s32 	%r2, %r18, %r17, %r16;
	mad.lo.s32 	%r19, %r6, %r14, %r13;
	mad.lo.s32 	%r3, %r18, %r19, %r16;
	setp.lt.s32 	%p2, %r9, 1;
	@%p2 bra 	$L__BB0_4;
	mul.lo.s32 	%r21, %r9, %r1;
	mul.wide.u32 	%rd17, %r3, 2;
	cvta.to.global.u64 	%rd18, %rd13;
	add.s64 	%rd26, %rd18, %rd17;
	mul.wide.s32 	%rd19, %r21, 4;
	cvta.to.global.u64 	%rd20, %rd11;
	add.s64 	%rd21, %rd19, %rd20;
	add.s64 	%rd25, %rd21, 16;
	mul.wide.u32 	%rd22, %r2, 2;
	cvta.to.global.u64 	%rd23, %rd10;
	add.s64 	%rd24, %rd23, %rd22;
	mov.b32 	%r30, 0;
$L__BB0_3:
	ld.global.v4.u32 	{%r26, %r27, %r28, %r29}, [%rd24];
	ld.global.v4.f32 	{%f17, %f18, %f19, %f20}, [%rd25+-16];
	mov.b32 	{%rs1, %rs2}, %r26;
	// begin inline asm
	{ cvt.f32.bf16 %f1, %rs1;}

	// end inline asm
	// begin inline asm
	{ cvt.f32.bf16 %f2, %rs2;}

	// end inline asm
	mul.f32 	%f21, %f1, %f17;
	mul.f32 	%f22, %f2, %f18;
	sub.f32 	%f3, %f21, %f22;
	mul.f32 	%f23, %f1, %f18;
	fma.rn.f32 	%f4, %f2, %f17, %f23;
	// begin inline asm
	{ cvt.rn.bf16x2.f32 %r22, %f4, %f3;}

	// end inline asm
	mov.b32 	{%rs3, %rs4}, %r27;
	// begin inline asm
	{ cvt.f32.bf16 %f5, %rs3;}

	// end inline asm
	// begin inline asm
	{ cvt.f32.bf16 %f6, %rs4;}

	// end inline asm
	mul.f32 	%f24, %f5, %f19;
	mul.f32 	%f25, %f6, %f20;
	sub.f32 	%f7, %f24, %f25;
	mul.f32 	%f26, %f5, %f20;
	fma.rn.f32 	%f8, %f6, %f19, %f26;
	// begin inline asm
	{ cvt.rn.bf16x2.f32 %r23, %f8, %f7;}

	// end inline asm
	ld.global.v4.f32 	{%f27, %f28, %f29, %f30}, [%rd25];
	mov.b32 	{%rs5, %rs6}, %r28;
	// begin inline asm
	{ cvt.f32.bf16 %f9, %rs5;}

	// end inline asm
	// begin inline asm
	{ cvt.f32.bf16 %f10, %rs6;}

	// end inline asm
	mul.f32 	%f31, %f9, %f27;
	mul.f32 	%f32, %f10, %f28;
	sub.f32 	%f11, %f31, %f32;
	mul.f32 	%f33, %f9, %f28;
	fma.rn.f32 	%f12, %f10, %f27, %f33;
	// begin inline asm
	{ cvt.rn.bf16x2.f32 %r24, %f12, %f11;}

	// end inline asm
	mov.b32 	{%rs7, %rs8}, %r29;
	// begin inline asm
	{ cvt.f32.bf16 %f13, %rs7;}

	// end inline asm
	// begin inline asm
	{ cvt.f32.bf16 %f14, %rs8;}

	// end inline asm
	mul.f32 	%f34, %f13, %f29;
	mul.f32 	%f35, %f14, %f30;
	sub.f32 	%f15, %f34, %f35;
	mul.f32 	%f36, %f13, %f30;
	fma.rn.f32 	%f16, %f14, %f29, %f36;
	// begin inline asm
	{ cvt.rn.bf16x2.f32 %r25, %f16, %f15;}

	// end inline asm
	st.global.v4.u32 	[%rd26], {%r22, %r23, %r24, %r25};
	add.s32 	%r30, %r30, 8;
	add.s64 	%rd26, %rd26, 16;
	add.s64 	%rd25, %rd25, 32;
	add.s64 	%rd24, %rd24, 16;
	setp.lt.s32 	%p3, %r30, %r9;
	@%p3 bra 	$L__BB0_3;
$L__BB0_4:
	ret;

}


// ===== COMPILED SASS (sm_100) =====

	.target	sm_100

	.elftype	@"ET_EXEC"


//--------------------- .note.nv.tkinfo           --------------------------
	.section	.note.nv.tkinfo,"",@"SHT_NOTE"
	.sectionflags	@"SHF_NOTE_NV_TKINFO"
	.tkinfo
        /*0018*/ 	.word	0x00000002
        /*0030*/ 	.string	""
        /*0030*/ 	.string	"ptxas"
        /*0030*/ 	.string	"Cuda compilation tools, release 13.0, V13.0.88"
        /*0030*/ 	.string	"Build cuda_13.0.r13.0/compiler.36424714_0"
        /*0030*/ 	.string	"-arch sm_100 -m 64 "



//--------------------- .note.nv.cuinfo           --------------------------
	.section	.note.nv.cuinfo,"",@"SHT_NOTE"
	.sectionflags	@"SHF_NOTE_NV_CUINFO"
        /*0018*/ 	.short	0x0002
        /*001a*/ 	.short	0x0064
        /*001c*/ 	.short	0x0082
	.zero		2


//--------------------- .nv.info                  --------------------------
	.section	.nv.info,"",@"SHT_CUDA_INFO"
	.align	4


	//----- nvinfo : EIATTR_REGCOUNT
	.align		4
        /*0000*/ 	.byte	0x04, 0x2f
        /*0002*/ 	.short	(.L_1 - .L_0)
	.align		4
.L_0:
        /*0004*/ 	.word	index@(PYCUDA_ROPE_KERNEL)
        /*0008*/ 	.word	0x0000001c


	//----- nvinfo : EIATTR_FRAME_SIZE
	.align		4
.L_1:
        /*000c*/ 	.byte	0x04, 0x11
        /*000e*/ 	.short	(.L_3 - .L_2)
	.align		4
.L_2:
        /*0010*/ 	.word	index@(PYCUDA_ROPE_KERNEL)
        /*0014*/ 	.word	0x00000000


	//----- nvinfo : EIATTR_MIN_STACK_SIZE
	.align		4
.L_3:
        /*0018*/ 	.byte	0x04, 0x12
        /*001a*/ 	.short	(.L_5 - .L_4)
	.align		4
.L_4:
        /*001c*/ 	.word	index@(PYCUDA_ROPE_KERNEL)
        /*0020*/ 	.word	0x00000000
.L_5:


//--------------------- .nv.compat                --------------------------
	.section	.nv.compat,"",@"SHT_CUDA_COMPAT_INFO"
	.align	4
        /*0000*/ 	.byte	0x02, 0x09, 0x00, 0x00, 0x02, 0x02, 0x01, 0x00, 0x02, 0x05, 0x05, 0x00, 0x03, 0x07, 0x01, 0x01
        /*0010*/ 	.byte	0x02, 0x03, 0x00, 0x00, 0x02, 0x06, 0x01, 0x00, 0x04, 0x0b, 0x08, 0x00, 0x09, 0x00, 0x00, 0x00
        /*0020*/ 	.byte	0x00, 0x00, 0x00, 0x00


//--------------------- .nv.info.PYCUDA_ROPE_KERNEL --------------------------
	.section	.nv.info.PYCUDA_ROPE_KERNEL,"",@"SHT_CUDA_INFO"
	.sectionflags	@""
	.align	4


	//----- nvinfo : EIATTR_CUDA_API_VERSION
	.align		4
        /*0000*/ 	.byte	0x04, 0x37
        /*0002*/ 	.short	(.L_7 - .L_6)
.L_6:
        /*0004*/ 	.word	0x00000082


	//----- nvinfo : EIATTR_KPARAM_INFO
	.align		4
.L_7:
        /*0008*/ 	.byte	0x04, 0x17
        /*000a*/ 	.short	(.L_9 - .L_8)
.L_8:
        /*000c*/ 	.word	0x00000000
        /*0010*/ 	.short	0x0007
        /*0012*/ 	.short	0x002c
        /*0014*/ 	.byte	0x00, 0xf0, 0x11, 0x00


	//----- nvinfo : EIATTR_KPARAM_INFO
	.align		4
.L_9:
        /*0018*/ 	.byte	0x04, 0x17
        /*001a*/ 	.short	(.L_11 - .L_10)
.L_10:
        /*001c*/ 	.word	0x00000000
        /*0020*/ 	.short	0x0006
        /*0022*/ 	.short	0x0028
        /*0024*/ 	.byte	0x00, 0xf0, 0x11, 0x00


	//----- nvinfo : EIATTR_KPARAM_INFO
	.align		4
.L_11:
        /*0028*/ 	.byte	0x04, 0x17
        /*002a*/ 	.short	(.L_13 - .L_12)
.L_12:
        /*002c*/ 	.word	0x00000000
        /*0030*/ 	.short	0x0005
        /*0032*/ 	.short	0x0024
        /*0034*/ 	.byte	0x00, 0xf0, 0x11, 0x00


	//----- nvinfo : EIATTR_KPARAM_INFO
	.align		4
.L_13:
        /*0038*/ 	.byte	0x04, 0x17
        /*003a*/ 	.short	(.L_15 - .L_14)
.L_14:
        /*003c*/ 	.word	0x00000000
        /*0040*/ 	.short	0x0004
        /*0042*/ 	.short	0x0020
        /*0044*/ 	.byte	0x00, 0xf0, 0x11, 0x00


	//----- nvinfo : EIATTR_KPARAM_INFO
	.align		4
.L_15:
        /*0048*/ 	.byte	0x04, 0x17
        /*004a*/ 	.short	(.L_17 - .L_16)
.L_16:
        /*004c*/ 	.word	0x00000000
        /*0050*/ 	.short	0x0003
        /*0052*/ 	.short	0x0018
        /*0054*/ 	.byte	0x00, 0xf5, 0x21, 0x00


	//----- nvinfo : EIATTR_KPARAM_INFO
	.align		4
.L_17:
        /*0058*/ 	.byte	0x04, 0x17
        /*005a*/ 	.short	(.L_19 - .L_18)
.L_18:
        /*005c*/ 	.word	0x00000000
        /*0060*/ 	.short	0x0002
        /*0062*/ 	.short	0x0010
        /*0064*/ 	.byte	0x00, 0xf5, 0x21, 0x00


	//----- nvinfo : EIATTR_KPARAM_INFO
	.align		4
.L_19:
        /*0068*/ 	.byte	0x04, 0x17
        /*006a*/ 	.short	(.L_21 - .L_20)
.L_20:
        /*006c*/ 	.word	0x00000000
        /*0070*/ 	.short	0x0001
        /*0072*/ 	.short	0x0008
        /*0074*/ 	.byte	0x00, 0xf5, 0x21, 0x00


	//----- nvinfo : EIATTR_KPARAM_INFO
	.align		4
.L_21:
        /*0078*/ 	.byte	0x04, 0x17
        /*007a*/ 	.short	(.L_23 - .L_22)
.L_22:
        /*007c*/ 	.word	0x00000000
        /*0080*/ 	.short	0x0000
        /*0082*/ 	.short	0x0000
        /*0084*/ 	.byte	0x00, 0xf5, 0x21, 0x00


	//----- nvinfo : EIATTR_SPARSE_MMA_MASK
	.align		4
.L_23:
        /*0088*/ 	.byte	0x03, 0x50
        /*008a*/ 	.short	0x0000


	//----- nvinfo : EIATTR_MAXREG_COUNT
	.align		4
        /*008c*/ 	.byte	0x03, 0x1b
        /*008e*/ 	.short	0x00ff


	//----- nvinfo : EIATTR_MERCURY_ISA_VERSION
	.align		4
        /*0090*/ 	.byte	0x03, 0x5f
        /*0092*/ 	.short	0x0101


	//----- nvinfo : EIATTR_VRC_CTA_INIT_COUNT
	.align		4
        /*0094*/ 	.byte	0x02, 0x4a
	.zero		1
	.zero		1


	//----- nvinfo : EIATTR_EXIT_INSTR_OFFSETS
	.align		4
        /*0098*/ 	.byte	0x04, 0x1c
        /*009a*/ 	.short	(.L_25 - .L_24)


	//   ....[0]....
.L_24:
        /*009c*/ 	.word	0x00000070


	//   ....[1]....
        /*00a0*/ 	.word	0x00000130


	//   ....[2]....
        /*00a4*/ 	.word	0x00000520


	//----- nvinfo : EIATTR_CBANK_PARAM_SIZE
	.align		4
.L_25:
        /*00a8*/ 	.byte	0x03, 0x19
        /*00aa*/ 	.short	0x0030


	//----- nvinfo : EIATTR_PARAM_CBANK
	.align		4
        /*00ac*/ 	.byte	0x04, 0x0a
        /*00ae*/ 	.short	(.L_27 - .L_26)
	.align		4
.L_26:
        /*00b0*/ 	.word	index@(.nv.constant0.PYCUDA_ROPE_KERNEL)
        /*00b4*/ 	.short	0x0380
        /*00b6*/ 	.short	0x0030


	//----- nvinfo : EIATTR_SW_WAR
	.align		4
.L_27:
        /*00b8*/ 	.byte	0x04, 0x36
        /*00ba*/ 	.short	(.L_29 - .L_28)
.L_28:
        /*00bc*/ 	.word	0x00000008
.L_29:


//--------------------- .nv.callgraph             --------------------------
	.section	.nv.callgraph,"",@"SHT_CUDA_CALLGRAPH"
	.align	4
	.sectionentsize	8
	.align		4
        /*0000*/ 	.word	0x00000000
	.align		4
        /*0004*/ 	.word	0xffffffff
	.align		4
        /*0008*/ 	.word	0x00000000
	.align		4
        /*000c*/ 	.word	0xfffffffe
	.align		4
        /*0010*/ 	.word	0x00000000
	.align		4
        /*0014*/ 	.word	0xfffffffd
	.align		4
        /*0018*/ 	.word	0x00000000
	.align		4
        /*001c*/ 	.word	0xfffffffc


//--------------------- .text.PYCUDA_ROPE_KERNEL  --------------------------
	.section	.text.PYCUDA_ROPE_KERNEL,"ax",@progbits
	.align	128
        .global         PYCUDA_ROPE_KERNEL
        .type           PYCUDA_ROPE_KERNEL,@function
        .size           PYCUDA_ROPE_KERNEL,(.L_x_2 - PYCUDA_ROPE_KERNEL)
        .other          PYCUDA_ROPE_KERNEL,@"STO_CUDA_ENTRY STV_DEFAULT"
PYCUDA_ROPE_KERNEL:
.text.PYCUDA_ROPE_KERNEL:
[----:B------:R-:W-:Y:S01]  /*0000*/  LDC R1, c[0x0][0x37c] ;  /* 0x0000df00ff017b82 */ /* 0x000fe20000000800 */
[----:B------:R-:W0:Y:S07]  /*0010*/  S2R R3, SR_TID.Y ;  /* 0x0000000000037919 */ /* 0x000e2e0000002200 */
[----:B------:R-:W0:Y:S01]  /*0020*/  S2UR UR4, SR_CTAID.X ;  /* 0x00000000000479c3 */ /* 0x000e220000002500 */
[----:B------:R-:W1:Y:S07]  /*0030*/  LDCU UR5, c[0x0][0x3a4] ;  /* 0x00007480ff0577ac */ /* 0x000e6e0008000800 */
[----:B------:R-:W0:Y:S02]  /*0040*/  LDC R0, c[0x0][0x364] ;  /* 0x0000d900ff007b82 */ /* 0x000e240000000800 */
[----:B0-----:R-:W-:-:S05]  /*0050*/  IMAD R0, R0, UR4, R3 ;  /* 0x0000000400007c24 */ /* 0x001fca000f8e0203 */
[----:B-1----:R-:W-:-:S13]  /*0060*/  ISETP.GE.AND P0, PT, R0, UR5, PT ;  /* 0x0000000500007c0c */ /* 0x002fda000bf06270 */
[----:B------:R-:W-:Y:S05]  /*0070*/  @P0 EXIT ;  /* 0x000000000000094d */ /* 0x000fea0003800000 */
[----:B------:R-:W0:Y:S01]  /*0080*/  LDC.64 R4, c[0x0][0x390] ;  /* 0x0000e400ff047b82 */ /* 0x000e220000000a00 */
[----:B------:R-:W1:Y:S01]  /*0090*/  LDCU.64 UR6, c[0x0][0x358] ;  /* 0x00006b00ff0677ac */ /* 0x000e620008000a00 */
[----:B------:R-:W2:Y:S01]  /*00a0*/  S2R R9, SR_CTAID.Y ;  /* 0x0000000000097919 */ /* 0x000ea20000002600 */
[----:B------:R-:W2:Y:S05]  /*00b0*/  LDCU UR4, c[0x0][0x3a0] ;  /* 0x00007400ff0477ac */ /* 0x000eaa0008000800 */
[----:B------:R-:W3:Y:S01]  /*00c0*/  LDC.64 R2, c[0x0][0x3a8] ;  /* 0x0000ea00ff027b82 */ /* 0x000ee20000000a00 */
[----:B0-----:R-:W-:-:S06]  /*00d0*/  IMAD.WIDE R4, R0, 0x8, R4 ;  /* 0x0000000800047825 */ /* 0x001fcc00078e0204 */
[----:B-1----:R-:W2:Y:S01]  /*00e0*/  LDG.E R4, desc[UR6][R4.64] ;  /* 0x0000000604047981 */ /* 0x002ea2000c1e1900 */
[----:B---3--:R-:W-:Y:S01]  /*00f0*/  ISETP.GE.AND P0, PT, R3, 0x1, PT ;  /* 0x000000010300780c */ /* 0x008fe20003f06270 */
[----:B------:R-:W0:Y:S01]  /*0100*/  S2R R8, SR_TID.X ;  /* 0x0000000000087919 */ /* 0x000e220000002100 */
[C---:B--2---:R-:W-:Y:S02]  /*0110*/  IMAD R11, R9.reuse, UR4, R4 ;  /* 0x00000004090b7c24 */ /* 0x044fe4000f8e0204 */
[----:B------:R-:W-:-:S09]  /*0120*/  IMAD R9, R9, UR5, R0 ;  /* 0x0000000509097c24 */ /* 0x000fd2000f8e0200 */
[----:B0-----:R-:W-:Y:S05]  /*0130*/  @!P0 EXIT ;  /* 0x000000000000894d */ /* 0x001fea0003800000 */
[----:B------:R-:W0:Y:S01]  /*0140*/  LDC.64 R6, c[0x0][0x388] ;  /* 0x0000e200ff067b82 */ /* 0x000e220000000a00 */
[-CC-:B------:R-:W-:Y:S01]  /*0150*/  IMAD R10, R11, R2.reuse, R8.reuse ;  /* 0x000000020b0a7224 */ /* 0x180fe200078e0208 */
[----:B------:R-:W-:Y:S01]  /*0160*/  UMOV UR4, URZ ;  /* 0x000000ff00047c82 */ /* 0x000fe20008000000 */
[-C--:B------:R-:W-:Y:S02]  /*0170*/  IMAD R11, R0, R3.reuse, RZ ;  /* 0x00000003000b7224 */ /* 0x080fe400078e02ff */
[----:B------:R-:W-:Y:S02]  /*0180*/  IMAD R2, R9, R2, R8 ;  /* 0x0000000209027224 */ /* 0x000fe400078e0208 */
[-C--:B------:R-:W-:Y:S01]  /*0190*/  IMAD R9, R10, R3.reuse, RZ ;  /* 0x000000030a097224 */ /* 0x080fe200078e02ff */
[----:B------:R-:W1:Y:S01]  /*01a0*/  LDC.64 R20, c[0x0][0x398] ;  /* 0x0000e600ff147b82 */ /* 0x000e620000000a00 */
[----:B------:R-:W-:-:S07]  /*01b0*/  IMAD R19, R2, R3, RZ ;  /* 0x0000000302137224 */ /* 0x000fce00078e02ff */
[----:B------:R-:W2:Y:S01]  /*01c0*/  LDC.64 R4, c[0x0][0x380] ;  /* 0x0000e000ff047b82 */ /* 0x000ea20000000a00 */
[----:B0-----:R-:W-:-:S03]  /*01d0*/  IMAD.WIDE R6, R11, 0x4, R6 ;  /* 0x000000040b067825 */ /* 0x001fc600078e0206 */
[----:B------:R-:W-:Y:S01]  /*01e0*/  IADD3 R16, P0, PT, R6, 0x10, RZ ;  /* 0x0000001006107810 */ /* 0x000fe20007f1e0ff */
[----:B-1----:R-:W-:-:S03]  /*01f0*/  IMAD.WIDE.U32 R20, R9, 0x2, R20 ;  /* 0x0000000209147825 */ /* 0x002fc600078e0014 */
[----:B------:R-:W-:Y:S02]  /*0200*/  IADD3.X R17, PT, PT, RZ, R7, RZ, P0, !PT ;  /* 0x00000007ff117210 */ /* 0x000fe400007fe4ff */
[----:B------:R-:W-:Y:S01]  /*0210*/  MOV R0, R20 ;  /* 0x0000001400007202 */ /* 0x000fe20000000f00 */
[----:B--2---:R-:W-:-:S07]  /*0220*/  IMAD.WIDE.U32 R18, R19, 0x2, R4 ;  /* 0x0000000213127825 */ /* 0x004fce00078e0004 */
.L_x_0:
[----:B0-----:R0:W2:Y:S04]  /*0230*/  LDG.E.128 R4, desc[UR6][R18.64] ;  /* 0x0000000612047981 */ /* 0x0010a8000c1e1d00 */
[----:B------:R-:W3:Y:S04]  /*0240*/  LDG.E.128 R8, desc[UR6][R16.64+-0x10] ;  /* 0xfffff00610087981 */ /* 0x000ee8000c1e1d00 */
[----:B------:R1:W4:Y:S01]  /*0250*/  LDG.E.128 R12, desc[UR6][R16.64] ;  /* 0x00000006100c7981 */ /* 0x000322000c1e1d00 */
[----:B------:R-:W-:Y:S01]  /*0260*/  UIADD3 UR4, UPT, UPT, UR4, 0x8, URZ ;  /* 0x0000000804047890 */ /* 0x000fe2000fffe0ff */
[----:B0-----:R-:W-:-:S04]  /*0270*/  IADD3 R18, P3, PT, R18, 0x10, RZ ;  /* 0x0000001012127810 */ /* 0x001fc80007f7e0ff */
[----:B------:R-:W-:Y:S02]  /*0280*/  IADD3.X R19, PT, PT, RZ, R19, RZ, P3, !PT ;  /* 0x00000013ff137210 */ /* 0x000fe40001ffe4ff */
[----:B------:R-:W-:Y:S02]  /*0290*/  ISETP.LE.AND P0, PT, R3, UR4, PT ;  /* 0x0000000403007c0c */ /* 0x000fe4000bf03270 */
[----:B-1----:R-:W-:-:S04]  /*02a0*/  IADD3 R16, P2, PT, R16, 0x20, RZ ;  /* 0x0000002010107810 */ /* 0x002fc80007f5e0ff */
[----:B------:R-:W-:Y:S02]  /*02b0*/  IADD3.X R17, PT, PT, RZ, R17, RZ, P2, !PT ;  /* 0x00000011ff117210 */ /* 0x000fe400017fe4ff */
[C---:B--2---:R-:W-:Y:S02]  /*02c0*/  PRMT R2, R4.reuse, 0x7632, R2 ;  /* 0x0000763204027816 */ /* 0x044fe40000000002 */
[----:B------:R-:W-:Y:S02]  /*02d0*/  SHF.L.U32 R4, R4, 0x10, RZ ;  /* 0x0000001004047819 */ /* 0x000fe400000006ff */
[----:B------:R-:W-:Y:S02]  /*02e0*/  PRMT R22, R5, 0x7632, R22 ;  /* 0x0000763205167816 */ /* 0x000fe40000000016 */
[----:B------:R-:W-:Y:S01]  /*02f0*/  SHF.L.U32 R2, R2, 0x10, RZ ;  /* 0x0000001002027819 */ /* 0x000fe200000006ff */
[----:B---3--:R-:W-:Y:S01]  /*0300*/  FMUL R23, R9, R4 ;  /* 0x0000000409177220 */ /* 0x008fe20000400000 */
[----:B------:R-:W-:-:S02]  /*0310*/  SHF.L.U32 R5, R5, 0x10, RZ ;  /* 0x0000001005057819 */ /* 0x000fc400000006ff */
[----:B------:R-:W-:Y:S01]  /*0320*/  SHF.L.U32 R22, R22, 0x10, RZ ;  /* 0x0000001016167819 */ /* 0x000fe200000006ff */
[-C--:B------:R-:W-:Y:S01]  /*0330*/  FMUL R9, R9, R2.reuse ;  /* 0x0000000209097220 */ /* 0x080fe20000400000 */
[----:B------:R-:W-:Y:S01]  /*0340*/  PRMT R20, R6, 0x7632, R20 ;  /* 0x0000763206147816 */ /* 0x000fe20000000014 */
[----:B------:R-:W-:Y:S01]  /*0350*/  FFMA R2, R8, R2, R23 ;  /* 0x0000000208027223 */ /* 0x000fe20000000017 */
[----:B------:R-:W-:Y:S01]  /*0360*/  PRMT R24, R7, 0x7632, R24 ;  /* 0x0000763207187816 */ /* 0x000fe20000000018 */
[CC--:B------:R-:W-:Y:S01]  /*0370*/  FMUL R25, R11.reuse, R5.reuse ;  /* 0x000000050b197220 */ /* 0x0c0fe20000400000 */
[----:B------:R-:W-:Y:S01]  /*0380*/  SHF.L.U32 R6, R6, 0x10, RZ ;  /* 0x0000001006067819 */ /* 0x000fe200000006ff */
[-C--:B------:R-:W-:Y:S01]  /*0390*/  FMUL R23, R11, R22.reuse ;  /* 0x000000160b177220 */ /* 0x080fe20000400000 */
[----:B------:R-:W-:Y:S01]  /*03a0*/  SHF.L.U32 R7, R7, 0x10, RZ ;  /* 0x0000001007077819 */ /* 0x000fe200000006ff */
[----:B------:R-:W-:Y:S01]  /*03b0*/  FFMA R11, R10, R22, R25 ;  /* 0x000000160a0b7223 */ /* 0x000fe20000000019 */
[----:B------:R-:W-:Y:S01]  /*03c0*/  SHF.L.U32 R20, R20, 0x10, RZ ;  /* 0x0000001014147819 */ /* 0x000fe200000006ff */
[----:B------:R-:W-:Y:S01]  /*03d0*/  FFMA R10, R10, R5, -R23 ;  /* 0x000000050a0a7223 */ /* 0x000fe20000000817 */
[----:B------:R-:W-:Y:S01]  /*03e0*/  SHF.L.U32 R24, R24, 0x10, RZ ;  /* 0x0000001018187819 */ /* 0x000fe200000006ff */
[----:B------:R-:W-:Y:S01]  /*03f0*/  FFMA R9, R8, R4, -R9 ;  /* 0x0000000408097223 */ /* 0x000fe20000000809 */
[----:B----4-:R-:W-:Y:S01]  /*0400*/  FMUL R5, R13, R6 ;  /* 0x000000060d057220 */ /* 0x010fe20000400000 */
[-C--:B------:R-:W-:Y:S01]  /*0410*/  FMUL R23, R15, R7.reuse ;  /* 0x000000070f177220 */ /* 0x080fe20000400000 */
[----:B------:R-:W-:Y:S01]  /*0420*/  FMUL R13, R13, R20 ;  /* 0x000000140d0d7220 */ /* 0x000fe20000400000 */
[----:B------:R-:W-:Y:S01]  /*0430*/  FMUL R4, R15, R24 ;  /* 0x000000180f047220 */ /* 0x000fe20000400000 */
[----:B------:R-:W-:Y:S01]  /*0440*/  FFMA R15, R12, R20, R5 ;  /* 0x000000140c0f7223 */ /* 0x000fe20000000005 */
[----:B------:R-:W-:Y:S01]  /*0450*/  FFMA R24, R14, R24, R23 ;  /* 0x000000180e187223 */ /* 0x000fe20000000017 */
[----:B------:R-:W-:Y:S01]  /*0460*/  FFMA R6, R12, R6, -R13 ;  /* 0x000000060c067223 */ /* 0x000fe2000000080d */
[----:B------:R-:W-:Y:S01]  /*0470*/  FFMA R7, R14, R7, -R4 ;  /* 0x000000070e077223 */ /* 0x000fe20000000804 */
[----:B------:R-:W-:-:S02]  /*0480*/  F2FP.BF16.F32.PACK_AB R4, R2, R9 ;  /* 0x000000090204723e */ /* 0x000fc400000010ff */
[----:B------:R-:W-:Y:S02]  /*0490*/  F2FP.BF16.F32.PACK_AB R5, R11, R10 ;  /* 0x0000000a0b05723e */ /* 0x000fe400000010ff */
[----:B------:R-:W-:Y:S02]  /*04a0*/  F2FP.BF16.F32.PACK_AB R6, R15, R6 ;  /* 0x000000060f06723e */ /* 0x000fe400000010ff */
[----:B------:R-:W-:Y:S02]  /*04b0*/  F2FP.BF16.F32.PACK_AB R7, R24, R7 ;  /* 0x000000071807723e */ /* 0x000fe400000010ff */
[----:B------:R-:W-:Y:S02]  /*04c0*/  MOV R8, R0 ;  /* 0x0000000000087202 */ /* 0x000fe40000000f00 */
[----:B------:R-:W-:Y:S02]  /*04d0*/  MOV R9, R21 ;  /* 0x0000001500097202 */ /* 0x000fe40000000f00 */
[----:B------:R-:W-:-:S03]  /*04e0*/  IADD3 R0, P1, PT, R0, 0x10, RZ ;  /* 0x0000001000007810 */ /* 0x000fc60007f3e0ff */
[----:B------:R0:W-:Y:S01]  /*04f0*/  STG.E.128 desc[UR6][R8.64], R4 ;  /* 0x0000000408007986 */ /* 0x0001e2000c101d06 */
[----:B------:R-:W-:Y:S01]  /*0500*/  IADD3.X R21, PT, PT, RZ, R21, RZ, P1, !PT ;  /* 0x00000015ff157210 */ /* 0x000fe20000ffe4ff */
[----:B------:R-:W-:Y:S08]  /*0510*/  @!P0 BRA `(.L_x_0) ;  /* 0xfffffffc00448947 */ /* 0x000ff0000383ffff */
[----:B------:R-:W-:Y:S05]  /*0520*/  EXIT ;  /* 0x000000000000794d */ /* 0x000fea0003800000 */
.L_x_1:
[----:B------:R-:W-:-:S00]  /*0530*/  BRA `(.L_x_1) ;  /* 0xfffffffc00fc7947 */ /* 0x000fc0000383ffff */
[----:B------:R-:W-:-:S00]  /*0540*/  NOP ;  /* 0x0000000000007918 */ /* 0x000fc00000000000 */
        /* <DEDUP_REMOVED lines=11> */
.L_x_2:


//--------------------- .nv.shared.reserved.0     --------------------------
	.section	.nv.shared.reserved.0,"aw",@nobits
	.weak		__nv_reservedSMEM_offset_0_alias
	.size		__nv_reservedSMEM_offset_0_alias, 0, 64
	.other		__nv_reservedSMEM_offset_0_alias,@"STO_CUDA_RESERVED_SHARED STV_DEFAULT"
__nv_reservedSMEM_offset_0_alias:
	.zero		0
	.zero		64


//--------------------- .nv.constant0.PYCUDA_ROPE_KERNEL --------------------------
	.section	.nv.constant0.PYCUDA_ROPE_KERNEL,"a",@progbits
	.sectionflags	@""
	.align	4
.nv.constant0.PYCUDA_ROPE_KERNEL:
	.zero		944


//--------------------- SYMBOLS --------------------------

	.type		.nv.reservedSmem.offset0,@object
	.size		.nv.reservedSmem.offset0,0x4
